//
// Generated by NVIDIA NVVM Compiler
//
// Compiler Build ID: CL-36424714
// Cuda compilation tools, release 13.0, V13.0.88
// Based on NVVM 20.0.0
//

.version 9.0
.target sm_100
.address_size 64

	// .globl	_Z18bgr0_to_nv12_pixelPhS_ii

.visible .entry _Z18bgr0_to_nv12_pixelPhS_ii(
	.param .u64 .ptr .align 1 _Z18bgr0_to_nv12_pixelPhS_ii_param_0,
	.param .u64 .ptr .align 1 _Z18bgr0_to_nv12_pixelPhS_ii_param_1,
	.param .u32 _Z18bgr0_to_nv12_pixelPhS_ii_param_2,
	.param .u32 _Z18bgr0_to_nv12_pixelPhS_ii_param_3
)
{
	.reg .pred 	%p<5>;
	.reg .b16 	%rs<16>;
	.reg .b32 	%r<52>;
	.reg .b64 	%rd<11>;

	ld.param.u64 	%rd2, [_Z18bgr0_to_nv12_pixelPhS_ii_param_0];
	ld.param.u64 	%rd3, [_Z18bgr0_to_nv12_pixelPhS_ii_param_1];
	ld.param.u32 	%r8, [_Z18bgr0_to_nv12_pixelPhS_ii_param_2];
	ld.param.u32 	%r9, [_Z18bgr0_to_nv12_pixelPhS_ii_param_3];
	cvta.to.global.u64 	%rd1, %rd3;
	mov.u32 	%r10, %ctaid.x;
	mov.u32 	%r11, %ntid.x;
	mov.u32 	%r1, %tid.x;
	mad.lo.s32 	%r2, %r10, %r11, %r1;
	mov.u32 	%r12, %ctaid.y;
	mov.u32 	%r13, %ntid.y;
	mov.u32 	%r3, %tid.y;
	mad.lo.s32 	%r4, %r12, %r13, %r3;
	setp.ge.s32 	%p1, %r4, %r9;
	setp.ge.s32 	%p2, %r2, %r8;
	or.pred  	%p3, %p2, %p1;
	@%p3 bra 	$L__BB0_3;
	cvta.to.global.u64 	%rd4, %rd2;
	mul.lo.s32 	%r5, %r8, %r4;
	add.s32 	%r14, %r5, %r2;
	shl.b32 	%r15, %r14, 2;
	cvt.s64.s32 	%rd5, %r15;
	add.s64 	%rd6, %rd4, %rd5;
	ld.global.u8 	%rs1, [%rd6+2];
	ld.global.u8 	%rs2, [%rd6+1];
	ld.global.u8 	%rs3, [%rd6];
	cvt.u32.u16 	%r16, %rs3;
	prmt.b32 	%r17, %r16, %r18, 0x3340U;
	prmt.b32 	%r19, %r20, %r21, 0x3340U;
	prmt.b32 	%r6, %r17, %r19, 0x5410U;
	cvt.u32.u16 	%r22, %rs2;
	bfi.b32 	%r7, %r22, %r6, 8, 8;
	cvt.u32.u16 	%r23, %rs1;
	bfi.b32 	%r24, %r23, %r7, 16, 8;
	bfi.b32 	%r25, 0, %r24, 24, 8;
	mov.b32 	%r26, 0;
	mov.b32 	%r27, 4358425;
	dp4a.u32.u32 	%r28, %r25, %r27, %r26;
	cvt.u16.u32 	%rs4, %r28;
	shr.u16 	%rs5, %rs4, 8;
	add.s16 	%rs6, %rs5, 16;
	cvt.s64.s32 	%rd7, %r14;
	add.s64 	%rd8, %rd1, %rd7;
	st.global.u8 	[%rd8], %rs6;
	or.b32  	%r29, %r1, %r3;
	and.b32  	%r30, %r29, 1;
	setp.eq.b32 	%p4, %r30, 1;
	@%p4 bra 	$L__BB0_3;
	mul.wide.u16 	%r31, %rs1, 112;
	mov.b32 	%r32, 0;
	mov.b32 	%r33, -6094866;
	dp2a.lo.u32.u32 	%r34, %r33, %r7, %r32;
	add.s32 	%r35, %r34, %r31;
	cvt.u16.u32 	%rs8, %r35;
	shr.u16 	%rs9, %rs8, 8;
	xor.b16  	%rs10, %rs9, 128;
	shr.u32 	%r36, %r5, 31;
	add.s32 	%r37, %r5, %r36;
	shr.s32 	%r38, %r37, 1;
	add.s32 	%r39, %r38, %r2;
	mad.lo.s32 	%r40, %r9, %r8, %r39;
	cvt.s64.s32 	%rd9, %r40;
	add.s64 	%rd10, %rd1, %rd9;
	st.global.u8 	[%rd10+1], %rs10;
	mul.wide.u16 	%r41, %rs1, -38;
	mov.b16 	%rs12, -74;
	mov.b32 	%r42, {%rs3, %rs12};
	mov.b32 	%r44, 112;
	prmt.b32 	%r45, %r44, %r22, 0x3340U;
	prmt.b32 	%r46, %r47, %r48, 0x3340U;
	prmt.b32 	%r49, %r45, %r46, 0x5410U;
	dp2a.lo.u32.u32 	%r50, %r42, %r49, %r32;
	add.s32 	%r51, %r50, %r41;
	cvt.u16.u32 	%rs13, %r51;
	shr.u16 	%rs14, %rs13, 8;
	xor.b16  	%rs15, %rs14, 128;
	st.global.u8 	[%rd10], %rs15;
$L__BB0_3:
	ret;

}
	// .globl	_Z23bgr0_to_nv12_pixel_uintPhS_ii
.visible .entry _Z23bgr0_to_nv12_pixel_uintPhS_ii(
	.param .u64 .ptr .align 1 _Z23bgr0_to_nv12_pixel_uintPhS_ii_param_0,
	.param .u64 .ptr .align 1 _Z23bgr0_to_nv12_pixel_uintPhS_ii_param_1,
	.param .u32 _Z23bgr0_to_nv12_pixel_uintPhS_ii_param_2,
	.param .u32 _Z23bgr0_to_nv12_pixel_uintPhS_ii_param_3
)
{
	.reg .pred 	%p<5>;
	.reg .b16 	%rs<10>;
	.reg .b32 	%r<34>;
	.reg .b64 	%rd<11>;

	ld.param.u64 	%rd2, [_Z23bgr0_to_nv12_pixel_uintPhS_ii_param_0];
	ld.param.u64 	%rd3, [_Z23bgr0_to_nv12_pixel_uintPhS_ii_param_1];
	ld.param.u32 	%r9, [_Z23bgr0_to_nv12_pixel_uintPhS_ii_param_2];
	ld.param.u32 	%r10, [_Z23bgr0_to_nv12_pixel_uintPhS_ii_param_3];
	cvta.to.global.u64 	%rd1, %rd3;
	mov.u32 	%r11, %ctaid.x;
	mov.u32 	%r12, %ntid.x;
	mov.u32 	%r1, %tid.x;
	mad.lo.s32 	%r2, %r11, %r12, %r1;
	mov.u32 	%r13, %ctaid.y;
	mov.u32 	%r14, %ntid.y;
	mov.u32 	%r3, %tid.y;
	mad.lo.s32 	%r4, %r13, %r14, %r3;
	setp.ge.s32 	%p1, %r4, %r10;
	setp.ge.s32 	%p2, %r2, %r9;
	or.pred  	%p3, %p2, %p1;
	@%p3 bra 	$L__BB1_3;
	cvta.to.global.u64 	%rd4, %rd2;
	mul.lo.s32 	%r5, %r9, %r4;
	add.s32 	%r15, %r5, %r2;
	shl.b32 	%r16, %r15, 2;
	cvt.s64.s32 	%rd5, %r16;
	add.s64 	%rd6, %rd4, %rd5;
	ld.global.u32 	%r17, [%rd6];
	and.b32  	%r6, %r17, 255;
	shr.u32 	%r18, %r17, 8;
	and.b32  	%r7, %r18, 255;
	shr.u32 	%r19, %r17, 16;
	and.b32  	%r8, %r19, 255;
	mul.lo.s32 	%r20, %r6, 66;
	mad.lo.s32 	%r21, %r7, 129, %r20;
	mad.lo.s32 	%r22, %r8, 25, %r21;
	cvt.u16.u32 	%rs1, %r22;
	shr.u16 	%rs2, %rs1, 8;
	add.s16 	%rs3, %rs2, 16;
	cvt.s64.s32 	%rd7, %r15;
	add.s64 	%rd8, %rd1, %rd7;
	st.global.u8 	[%rd8], %rs3;
	or.b32  	%r23, %r1, %r3;
	and.b32  	%r24, %r23, 1;
	setp.eq.b32 	%p4, %r24, 1;
	@%p4 bra 	$L__BB1_3;
	shr.s32 	%r25, %r5, 1;
	add.s32 	%r26, %r25, %r2;
	mad.lo.s32 	%r27, %r10, %r9, %r26;
	mul.lo.s32 	%r28, %r6, 112;
	mad.lo.s32 	%r29, %r7, 65442, %r28;
	mad.lo.s32 	%r30, %r8, 65518, %r29;
	cvt.u16.u32 	%rs4, %r30;
	shr.u16 	%rs5, %rs4, 8;
	xor.b16  	%rs6, %rs5, 128;
	cvt.s64.s32 	%rd9, %r27;
	add.s64 	%rd10, %rd1, %rd9;
	st.global.u8 	[%rd10], %rs6;
	mul.lo.s32 	%r31, %r6, 65498;
	mad.lo.s32 	%r32, %r7, 65462, %r31;
	mad.lo.s32 	%r33, %r8, 112, %r32;
	cvt.u16.u32 	%rs7, %r33;
	shr.u16 	%rs8, %rs7, 8;
	xor.b16  	%rs9, %rs8, 128;
	st.global.u8 	[%rd10+1], %rs9;
$L__BB1_3:
	ret;

}


// ===== COMPILED SASS (sm_100) =====

	.target	sm_100

	.elftype	@"ET_EXEC"


//--------------------- .note.nv.tkinfo           --------------------------
	.section	.note.nv.tkinfo,"",@"SHT_NOTE"
	.sectionflags	@"SHF_NOTE_NV_TKINFO"
	.tkinfo
        /*0018*/ 	.word	0x00000002
        /*0030*/ 	.string	""
        /*0030*/ 	.string	"ptxas"
        /*0030*/ 	.string	"Cuda compilation tools, release 13.0, V13.0.88"
        /*0030*/ 	.string	"Build cuda_13.0.r13.0/compiler.36424714_0"
        /*0030*/ 	.string	"-arch sm_100 -m 64 "



//--------------------- .note.nv.cuinfo           --------------------------
	.section	.note.nv.cuinfo,"",@"SHT_NOTE"
	.sectionflags	@"SHF_NOTE_NV_CUINFO"
        /*0018*/ 	.short	0x0002
        /*001a*/ 	.short	0x0064
        /*001c*/ 	.short	0x0082
	.zero		2


//--------------------- .nv.info                  --------------------------
	.section	.nv.info,"",@"SHT_CUDA_INFO"
	.align	4


	//----- nvinfo : EIATTR_REGCOUNT
	.align		4
        /*0000*/ 	.byte	0x04, 0x2f
        /*0002*/ 	.short	(.L_1 - .L_0)
	.align		4
.L_0:
        /*0004*/ 	.word	index@(_Z18bgr0_to_nv12_pixelPhS_ii)
        /*0008*/ 	.word	0x00000012


	//----- nvinfo : EIATTR_FRAME_SIZE
	.align		4
.L_1:
        /*000c*/ 	.byte	0x04, 0x11
        /*000e*/ 	.short	(.L_3 - .L_2)
	.align		4
.L_2:
        /*0010*/ 	.word	index@(_Z18bgr0_to_nv12_pixelPhS_ii)
        /*0014*/ 	.word	0x00000000


	//----- nvinfo : EIATTR_REGCOUNT
	.align		4
.L_3:
        /*0018*/ 	.byte	0x04, 0x2f
        /*001a*/ 	.short	(.L_5 - .L_4)
	.align		4
.L_4:
        /*001c*/ 	.word	index@(_Z23bgr0_to_nv12_pixel_uintPhS_ii)
        /*0020*/ 	.word	0x00000012


	//----- nvinfo : EIATTR_FRAME_SIZE
	.align		4
.L_5:
        /*0024*/ 	.byte	0x04, 0x11
        /*0026*/ 	.short	(.L_7 - .L_6)
	.align		4
.L_6:
        /*0028*/ 	.word	index@(_Z23bgr0_to_nv12_pixel_uintPhS_ii)
        /*002c*/ 	.word	0x00000000


	//----- nvinfo : EIATTR_MIN_STACK_SIZE
	.align		4
.L_7:
        /*0030*/ 	.byte	0x04, 0x12
        /*0032*/ 	.short	(.L_9 - .L_8)
	.align		4
.L_8:
        /*0034*/ 	.word	index@(_Z23bgr0_to_nv12_pixel_uintPhS_ii)
        /*0038*/ 	.word	0x00000000


	//----- nvinfo : EIATTR_MIN_STACK_SIZE
	.align		4
.L_9:
        /*003c*/ 	.byte	0x04, 0x12
        /*003e*/ 	.short	(.L_11 - .L_10)
	.align		4
.L_10:
        /*0040*/ 	.word	index@(_Z18bgr0_to_nv12_pixelPhS_ii)
        /*0044*/ 	.word	0x00000000
.L_11:


//--------------------- .nv.compat                --------------------------
	.section	.nv.compat,"",@"SHT_CUDA_COMPAT_INFO"
	.align	4
        /*0000*/ 	.byte	0x02, 0x09, 0x00, 0x00, 0x02, 0x02, 0x01, 0x00, 0x02, 0x05, 0x05, 0x00, 0x03, 0x07, 0x01, 0x01
        /*0010*/ 	.byte	0x02, 0x03, 0x00, 0x00, 0x02, 0x06, 0x01, 0x00, 0x04, 0x0b, 0x08, 0x00, 0x09, 0x00, 0x00, 0x00
        /*0020*/ 	.byte	0x00, 0x00, 0x00, 0x00


//--------------------- .nv.info._Z23bgr0_to_nv12_pixel_uintPhS_ii --------------------------
	.section	.nv.info._Z23bgr0_to_nv12_pixel_uintPhS_ii,"",@"SHT_CUDA_INFO"
	.sectionflags	@""
	.align	4


	//----- nvinfo : EIATTR_CUDA_API_VERSION
	.align		4
        /*0000*/ 	.byte	0x04, 0x37
        /*0002*/ 	.short	(.L_13 - .L_12)
.L_12:
        /*0004*/ 	.word	0x00000082


	//----- nvinfo : EIATTR_KPARAM_INFO
	.align		4
.L_13:
        /*0008*/ 	.byte	0x04, 0x17
        /*000a*/ 	.short	(.L_15 - .L_14)
.L_14:
        /*000c*/ 	.word	0x00000000
        /*0010*/ 	.short	0x0003
        /*0012*/ 	.short	0x0014
        /*0014*/ 	.byte	0x00, 0xf0, 0x11, 0x00


	//----- nvinfo : EIATTR_KPARAM_INFO
	.align		4
.L_15:
        /*0018*/ 	.byte	0x04, 0x17
        /*001a*/ 	.short	(.L_17 - .L_16)
.L_16:
        /*001c*/ 	.word	0x00000000
        /*0020*/ 	.short	0x0002
        /*0022*/ 	.short	0x0010
        /*0024*/ 	.byte	0x00, 0xf0, 0x11, 0x00


	//----- nvinfo : EIATTR_KPARAM_INFO
	.align		4
.L_17:
        /*0028*/ 	.byte	0x04, 0x17
        /*002a*/ 	.short	(.L_19 - .L_18)
.L_18:
        /*002c*/ 	.word	0x00000000
        /*0030*/ 	.short	0x0001
        /*0032*/ 	.short	0x0008
        /*0034*/ 	.byte	0x00, 0xf5, 0x21, 0x00


	//----- nvinfo : EIATTR_KPARAM_INFO
	.align		4
.L_19:
        /*0038*/ 	.byte	0x04, 0x17
        /*003a*/ 	.short	(.L_21 - .L_20)
.L_20:
        /*003c*/ 	.word	0x00000000
        /*0040*/ 	.short	0x0000
        /*0042*/ 	.short	0x0000
        /*0044*/ 	.byte	0x00, 0xf5, 0x21, 0x00


	//----- nvinfo : EIATTR_SPARSE_MMA_MASK
	.align		4
.L_21:
        /*0048*/ 	.byte	0x03, 0x50
        /*004a*/ 	.short	0x0000


	//----- nvinfo : EIATTR_MAXREG_COUNT
	.align		4
        /*004c*/ 	.byte	0x03, 0x1b
        /*004e*/ 	.short	0x00ff


	//----- nvinfo : EIATTR_MERCURY_ISA_VERSION
	.align		4
        /*0050*/ 	.byte	0x03, 0x5f
        /*0052*/ 	.short	0x0101


	//----- nvinfo : EIATTR_VRC_CTA_INIT_COUNT
	.align		4
        /*0054*/ 	.byte	0x02, 0x4a
	.zero		1
	.zero		1


	//----- nvinfo : EIATTR_EXIT_INSTR_OFFSETS
	.align		4
        /*0058*/ 	.byte	0x04, 0x1c
        /*005a*/ 	.short	(.L_23 - .L_22)


	//   ....[0]....
.L_22:
        /*005c*/ 	.word	0x000000c0


	//   ....[1]....
        /*0060*/ 	.word	0x00000240


	//   ....[2]....
        /*0064*/ 	.word	0x00000370


	//----- nvinfo : EIATTR_CBANK_PARAM_SIZE
	.align		4
.L_23:
        /*0068*/ 	.byte	0x03, 0x19
        /*006a*/ 	.short	0x0018


	//----- nvinfo : EIATTR_PARAM_CBANK
	.align		4
        /*006c*/ 	.byte	0x04, 0x0a
        /*006e*/ 	.short	(.L_25 - .L_24)
	.align		4
.L_24:
        /*0070*/ 	.word	index@(.nv.constant0._Z23bgr0_to_nv12_pixel_uintPhS_ii)
        /*0074*/ 	.short	0x0380
        /*0076*/ 	.short	0x0018


	//----- nvinfo : EIATTR_SW_WAR
	.align		4
.L_25:
        /*0078*/ 	.byte	0x04, 0x36
        /*007a*/ 	.short	(.L_27 - .L_26)
.L_26:
        /*007c*/ 	.word	0x00000008
.L_27:


//--------------------- .nv.info._Z18bgr0_to_nv12_pixelPhS_ii --------------------------
	.section	.nv.info._Z18bgr0_to_nv12_pixelPhS_ii,"",@"SHT_CUDA_INFO"
	.sectionflags	@""
	.align	4


	//----- nvinfo : EIATTR_CUDA_API_VERSION
	.align		4
        /*0000*/ 	.byte	0x04, 0x37
        /*0002*/ 	.short	(.L_29 - .L_28)
.L_28:
        /*0004*/ 	.word	0x00000082


	//----- nvinfo : EIATTR_KPARAM_INFO
	.align		4
.L_29:
        /*0008*/ 	.byte	0x04, 0x17
        /*000a*/ 	.short	(.L_31 - .L_30)
.L_30:
        /*000c*/ 	.word	0x00000000
        /*0010*/ 	.short	0x0003
        /*0012*/ 	.short	0x0014
        /*0014*/ 	.byte	0x00, 0xf0, 0x11, 0x00


	//----- nvinfo : EIATTR_KPARAM_INFO
	.align		4
.L_31:
        /*0018*/ 	.byte	0x04, 0x17
        /*001a*/ 	.short	(.L_33 - .L_32)
.L_32:
        /*001c*/ 	.word	0x00000000
        /*0020*/ 	.short	0x0002
        /*0022*/ 	.short	0x0010
        /*0024*/ 	.byte	0x00, 0xf0, 0x11, 0x00


	//----- nvinfo : EIATTR_KPARAM_INFO
	.align		4
.L_33:
        /*0028*/ 	.byte	0x04, 0x17
        /*002a*/ 	.short	(.L_35 - .L_34)
.L_34:
        /*002c*/ 	.word	0x00000000
        /*0030*/ 	.short	0x0001
        /*0032*/ 	.short	0x0008
        /*0034*/ 	.byte	0x00, 0xf5, 0x21, 0x00


	//----- nvinfo : EIATTR_KPARAM_INFO
	.align		4
.L_35:
        /*0038*/ 	.byte	0x04, 0x17
        /*003a*/ 	.short	(.L_37 - .L_36)
.L_36:
        /*003c*/ 	.word	0x00000000
        /*0040*/ 	.short	0x0000
        /*0042*/ 	.short	0x0000
        /*0044*/ 	.byte	0x00, 0xf5, 0x21, 0x00


	//----- nvinfo : EIATTR_SPARSE_MMA_MASK
	.align		4
.L_37:
        /*0048*/ 	.byte	0x03, 0x50
        /*004a*/ 	.short	0x0000


	//----- nvinfo : EIATTR_MAXREG_COUNT
	.align		4
        /*004c*/ 	.byte	0x03, 0x1b
        /*004e*/ 	.short	0x00ff


	//----- nvinfo : EIATTR_MERCURY_ISA_VERSION
	.align		4
        /*0050*/ 	.byte	0x03, 0x5f
        /*0052*/ 	.short	0x0101


	//----- nvinfo : EIATTR_VRC_CTA_INIT_COUNT
	.align		4
        /*0054*/ 	.byte	0x02, 0x4a
	.zero		1
	.zero		1


	//----- nvinfo : EIATTR_EXIT_INSTR_OFFSETS
	.align		4
        /*0058*/ 	.byte	0x04, 0x1c
        /*005a*/ 	.short	(.L_39 - .L_38)


	//   ....[0]....
.L_38:
        /*005c*/ 	.word	0x000000c0


	//   ....[1]....
        /*0060*/ 	.word	0x00000260


	//   ....[2]....
        /*0064*/ 	.word	0x000003f0


	//----- nvinfo : EIATTR_CBANK_PARAM_SIZE
	.align		4
.L_39:
        /*0068*/ 	.byte	0x03, 0x19
        /*006a*/ 	.short	0x0018


	//----- nvinfo : EIATTR_PARAM_CBANK
	.align		4
        /*006c*/ 	.byte	0x04, 0x0a
        /*006e*/ 	.short	(.L_41 - .L_40)
	.align		4
.L_40:
        /*0070*/ 	.word	index@(.nv.constant0._Z18bgr0_to_nv12_pixelPhS_ii)
        /*0074*/ 	.short	0x0380
        /*0076*/ 	.short	0x0018


	//----- nvinfo : EIATTR_SW_WAR
	.align		4
.L_41:
        /*0078*/ 	.byte	0x04, 0x36
        /*007a*/ 	.short	(.L_43 - .L_42)
.L_42:
        /*007c*/ 	.word	0x00000008
.L_43:


//--------------------- .nv.callgraph             --------------------------
	.section	.nv.callgraph,"",@"SHT_CUDA_CALLGRAPH"
	.align	4
	.sectionentsize	8
	.align		4
        /*0000*/ 	.word	0x00000000
	.align		4
        /*0004*/ 	.word	0xffffffff
	.align		4
        /*0008*/ 	.word	0x00000000
	.align		4
        /*000c*/ 	.word	0xfffffffe
	.align		4
        /*0010*/ 	.word	0x00000000
	.align		4
        /*0014*/ 	.word	0xfffffffd
	.align		4
        /*0018*/ 	.word	0x00000000
	.align		4
        /*001c*/ 	.word	0xfffffffc


//--------------------- .text._Z23bgr0_to_nv12_pixel_uintPhS_ii --------------------------
	.section	.text._Z23bgr0_to_nv12_pixel_uintPhS_ii,"ax",@progbits
	.align	128
        .global         _Z23bgr0_to_nv12_pixel_uintPhS_ii
        .type           _Z23bgr0_to_nv12_pixel_uintPhS_ii,@function
        .size           _Z23bgr0_to_nv12_pixel_uintPhS_ii,(.L_x_2 - _Z23bgr0_to_nv12_pixel_uintPhS_ii)
        .other          _Z23bgr0_to_nv12_pixel_uintPhS_ii,@"STO_CUDA_ENTRY STV_DEFAULT"
_Z23bgr0_to_nv12_pixel_uintPhS_ii:
.text._Z23bgr0_to_nv12_pixel_uintPhS_ii:
[----:B------:R-:W-:Y:S01]  /*0000*/  LDC R1, c[0x0][0x37c] ;  /* 0x0000df00ff017b82 */ /* 0x000fe20000000800 */
[----:B------:R-:W0:Y:S07]  /*0010*/  S2R R15, SR_TID.Y ;  /* 0x00000000000f7919 */ /* 0x000e2e0000002200 */
[----:B------:R-:W1:Y:S01]  /*0020*/  LDC R9, c[0x0][0x360] ;  /* 0x0000d800ff097b82 */ /* 0x000e620000000800 */
[----:B------:R-:W1:Y:S07]  /*0030*/  S2R R12, SR_TID.X ;  /* 0x00000000000c7919 */ /* 0x000e6e0000002100 */
[----:B------:R-:W0:Y:S08]  /*0040*/  S2UR UR5, SR_CTAID.Y ;  /* 0x00000000000579c3 */ /* 0x000e300000002600 */
[----:B------:R-:W0:Y:S08]  /*0050*/  LDC R0, c[0x0][0x364] ;  /* 0x0000d900ff007b82 */ /* 0x000e300000000800 */
[----:B------:R-:W1:Y:S08]  /*0060*/  S2UR UR4, SR_CTAID.X ;  /* 0x00000000000479c3 */ /* 0x000e700000002500 */
[----:B------:R-:W2:Y:S01]  /*0070*/  LDC.64 R2, c[0x0][0x390] ;  /* 0x0000e400ff027b82 */ /* 0x000ea20000000a00 */
[----:B0-----:R-:W-:-:S02]  /*0080*/  IMAD R0, R0, UR5, R15 ;  /* 0x0000000500007c24 */ /* 0x001fc4000f8e020f */
[----:B-1----:R-:W-:-:S03]  /*0090*/  IMAD R9, R9, UR4, R12 ;  /* 0x0000000409097c24 */ /* 0x002fc6000f8e020c */
[----:B--2---:R-:W-:-:S04]  /*00a0*/  ISETP.GE.AND P0, PT, R0, R3, PT ;  /* 0x000000030000720c */ /* 0x004fc80003f06270 */
[----:B------:R-:W-:-:S13]  /*00b0*/  ISETP.GE.OR P0, PT, R9, R2, P0 ;  /* 0x000000020900720c */ /* 0x000fda0000706670 */
[----:B------:R-:W-:Y:S05]  /*00c0*/  @P0 EXIT ;  /* 0x000000000000094d */ /* 0x000fea0003800000 */
[----:B------:R-:W0:Y:S01]  /*00d0*/  LDCU.128 UR8, c[0x0][0x380] ;  /* 0x00007000ff0877ac */ /* 0x000e220008000c00 */
[----:B------:R-:W-:Y:S01]  /*00e0*/  IMAD R0, R0, R2, RZ ;  /* 0x0000000200007224 */ /* 0x000fe200078e02ff */
[----:B------:R-:W1:Y:S03]  /*00f0*/  LDCU.64 UR4, c[0x0][0x358] ;  /* 0x00006b00ff0477ac */ /* 0x000e660008000a00 */
[----:B------:R-:W-:-:S04]  /*0100*/  IMAD.IADD R14, R9, 0x1, R0 ;  /* 0x00000001090e7824 */ /* 0x000fc800078e0200 */
[----:B------:R-:W-:-:S05]  /*0110*/  IMAD.SHL.U32 R5, R14, 0x4, RZ ;  /* 0x000000040e057824 */ /* 0x000fca00078e00ff */
[----:B0-----:R-:W-:-:S04]  /*0120*/  IADD3 R4, P0, PT, R5, UR8, RZ ;  /* 0x0000000805047c10 */ /* 0x001fc8000ff1e0ff */
[----:B------:R-:W-:-:S05]  /*0130*/  LEA.HI.X.SX32 R5, R5, UR9, 0x1, P0 ;  /* 0x0000000905057c11 */ /* 0x000fca00080f0eff */
[----:B-1----:R-:W2:Y:S01]  /*0140*/  LDG.E R4, desc[UR4][R4.64] ;  /* 0x0000000404047981 */ /* 0x002ea2000c1e1900 */
[----:B------:R-:W-:-:S04]  /*0150*/  LOP3.LUT R12, R12, 0x1, R15, 0xc8, !PT ;  /* 0x000000010c0c7812 */ /* 0x000fc800078ec80f */
[----:B------:R-:W-:Y:S02]  /*0160*/  ISETP.NE.U32.AND P0, PT, R12, 0x1, PT ;  /* 0x000000010c00780c */ /* 0x000fe40003f05070 */
[--C-:B--2---:R-:W-:Y:S02]  /*0170*/  SHF.R.U32.HI R6, RZ, 0x8, R4.reuse ;  /* 0x00000008ff067819 */ /* 0x104fe40000011604 */
[----:B------:R-:W-:Y:S02]  /*0180*/  LOP3.LUT R8, R4, 0xff, RZ, 0xc0, !PT ;  /* 0x000000ff04087812 */ /* 0x000fe400078ec0ff */
[----:B------:R-:W-:Y:S02]  /*0190*/  SHF.R.U32.HI R7, RZ, 0x10, R4 ;  /* 0x00000010ff077819 */ /* 0x000fe40000011604 */
[----:B------:R-:W-:Y:S01]  /*01a0*/  LOP3.LUT R10, R6, 0xff, RZ, 0xc0, !PT ;  /* 0x000000ff060a7812 */ /* 0x000fe200078ec0ff */
[----:B------:R-:W-:Y:S01]  /*01b0*/  IMAD R13, R8, 0x42, RZ ;  /* 0x00000042080d7824 */ /* 0x000fe200078e02ff */
[----:B------:R-:W-:-:S03]  /*01c0*/  LOP3.LUT R11, R7, 0xff, RZ, 0xc0, !PT ;  /* 0x000000ff070b7812 */ /* 0x000fc600078ec0ff */
[----:B------:R-:W-:-:S04]  /*01d0*/  IMAD R6, R10, 0x81, R13 ;  /* 0x000000810a067824 */ /* 0x000fc800078e020d */
[----:B------:R-:W-:Y:S01]  /*01e0*/  IMAD R7, R11, 0x19, R6 ;  /* 0x000000190b077824 */ /* 0x000fe200078e0206 */
[----:B------:R-:W-:-:S04]  /*01f0*/  IADD3 R6, P1, PT, R14, UR10, RZ ;  /* 0x0000000a0e067c10 */ /* 0x000fc8000ff3e0ff */
[----:B------:R-:W-:Y:S02]  /*0200*/  LOP3.LUT R5, R7, 0xffff, RZ, 0xc0, !PT ;  /* 0x0000ffff07057812 */ /* 0x000fe400078ec0ff */
[----:B------:R-:W-:Y:S02]  /*0210*/  LEA.HI.X.SX32 R7, R14, UR11, 0x1, P1 ;  /* 0x0000000b0e077c11 */ /* 0x000fe400088f0eff */
[----:B------:R-:W-:-:S05]  /*0220*/  LEA.HI R5, R5, 0x10, RZ, 0x18 ;  /* 0x0000001005057811 */ /* 0x000fca00078fc0ff */
[----:B------:R0:W-:Y:S01]  /*0230*/  STG.E.U8 desc[UR4][R6.64], R5 ;  /* 0x0000000506007986 */ /* 0x0001e2000c101104 */
[----:B------:R-:W-:Y:S05]  /*0240*/  @!P0 EXIT ;  /* 0x000000000000894d */ /* 0x000fea0003800000 */
[----:B0-----:R-:W-:Y:S01]  /*0250*/  IMAD R5, R8, 0x70, RZ ;  /* 0x0000007008057824 */ /* 0x001fe200078e02ff */
[----:B------:R-:W-:Y:S01]  /*0260*/  LEA.HI.SX32 R0, R0, R9, 0x1f ;  /* 0x0000000900007211 */ /* 0x000fe200078ffaff */
[----:B------:R-:W-:Y:S02]  /*0270*/  IMAD R7, R8, 0xffda, RZ ;  /* 0x0000ffda08077824 */ /* 0x000fe400078e02ff */
[C---:B------:R-:W-:Y:S02]  /*0280*/  IMAD R4, R10.reuse, 0xffa2, R5 ;  /* 0x0000ffa20a047824 */ /* 0x040fe400078e0205 */
[----:B------:R-:W-:Y:S02]  /*0290*/  IMAD R10, R10, 0xffb6, R7 ;  /* 0x0000ffb60a0a7824 */ /* 0x000fe400078e0207 */
[C---:B------:R-:W-:Y:S02]  /*02a0*/  IMAD R4, R11.reuse, 0xffee, R4 ;  /* 0x0000ffee0b047824 */ /* 0x040fe400078e0204 */
[----:B------:R-:W-:-:S02]  /*02b0*/  IMAD R10, R11, 0x70, R10 ;  /* 0x000000700b0a7824 */ /* 0x000fc400078e020a */
[----:B------:R-:W-:Y:S01]  /*02c0*/  IMAD R0, R3, R2, R0 ;  /* 0x0000000203007224 */ /* 0x000fe200078e0200 */
[----:B------:R-:W-:Y:S02]  /*02d0*/  LOP3.LUT R4, R4, 0xffff, RZ, 0xc0, !PT ;  /* 0x0000ffff04047812 */ /* 0x000fe400078ec0ff */
[----:B------:R-:W-:Y:S02]  /*02e0*/  LOP3.LUT R6, R10, 0xffff, RZ, 0xc0, !PT ;  /* 0x0000ffff0a067812 */ /* 0x000fe400078ec0ff */
[C---:B------:R-:W-:Y:S02]  /*02f0*/  IADD3 R2, P0, PT, R0.reuse, UR10, RZ ;  /* 0x0000000a00027c10 */ /* 0x040fe4000ff1e0ff */
[----:B------:R-:W-:Y:S02]  /*0300*/  SHF.R.U32.HI R4, RZ, 0x8, R4 ;  /* 0x00000008ff047819 */ /* 0x000fe40000011604 */
[----:B------:R-:W-:Y:S02]  /*0310*/  SHF.R.U32.HI R6, RZ, 0x8, R6 ;  /* 0x00000008ff067819 */ /* 0x000fe40000011606 */
[----:B------:R-:W-:-:S02]  /*0320*/  LEA.HI.X.SX32 R3, R0, UR11, 0x1, P0 ;  /* 0x0000000b00037c11 */ /* 0x000fc400080f0eff */
[----:B------:R-:W-:Y:S02]  /*0330*/  LOP3.LUT R5, R4, 0x80, RZ, 0x3c, !PT ;  /* 0x0000008004057812 */ /* 0x000fe400078e3cff */
[----:B------:R-:W-:-:S03]  /*0340*/  LOP3.LUT R7, R6, 0x80, RZ, 0x3c, !PT ;  /* 0x0000008006077812 */ /* 0x000fc600078e3cff */
[----:B------:R-:W-:Y:S04]  /*0350*/  STG.E.U8 desc[UR4][R2.64], R5 ;  /* 0x0000000502007986 */ /* 0x000fe8000c101104 */
[----:B------:R-:W-:Y:S01]  /*0360*/  STG.E.U8 desc[UR4][R2.64+0x1], R7 ;  /* 0x0000010702007986 */ /* 0x000fe2000c101104 */
[----:B------:R-:W-:Y:S05]  /*0370*/  EXIT ;  /* 0x000000000000794d */ /* 0x000fea0003800000 */
.L_x_0:
[----:B------:R-:W-:-:S00]  /*0380*/  BRA `(.L_x_0) ;  /* 0xfffffffc00fc7947 */ /* 0x000fc0000383ffff */
[----:B------:R-:W-:-:S00]  /*0390*/  NOP ;  /* 0x0000000000007918 */ /* 0x000fc00000000000 */
        /* <DEDUP_REMOVED lines=14> */
.L_x_2:


//--------------------- .text._Z18bgr0_to_nv12_pixelPhS_ii --------------------------
	.section	.text._Z18bgr0_to_nv12_pixelPhS_ii,"ax",@progbits
	.align	128
        .global         _Z18bgr0_to_nv12_pixelPhS_ii
        .type           _Z18bgr0_to_nv12_pixelPhS_ii,@function
        .size           _Z18bgr0_to_nv12_pixelPhS_ii,(.L_x_3 - _Z18bgr0_to_nv12_pixelPhS_ii)
        .other          _Z18bgr0_to_nv12_pixelPhS_ii,@"STO_CUDA_ENTRY STV_DEFAULT"
_Z18bgr0_to_nv12_pixelPhS_ii:
.text._Z18bgr0_to_nv12_pixelPhS_ii:
[----:B------:R-:W0:Y:S01]  /*0000*/  LDC R1, c[0x0][0x37c] ;  /* 0x0000df00ff017b82 */ /* 0x000e220000000800 */
[----:B------:R-:W1:Y:S07]  /*0010*/  S2R R15, SR_TID.Y ;  /* 0x00000000000f7919 */ /* 0x000e6e0000002200 */
[----:B------:R-:W2:Y:S01]  /*0020*/  LDC R5, c[0x0][0x360] ;  /* 0x0000d800ff057b82 */ /* 0x000ea20000000800 */
[----:B------:R-:W2:Y:S07]  /*0030*/  S2R R12, SR_TID.X ;  /* 0x00000000000c7919 */ /* 0x000eae0000002100 */
[----:B------:R-:W1:Y:S08]  /*0040*/  S2UR UR5, SR_CTAID.Y ;  /* 0x00000000000579c3 */ /* 0x000e700000002600 */
[----:B------:R-:W1:Y:S08]  /*0050*/  LDC R6, c[0x0][0x364] ;  /* 0x0000d900ff067b82 */ /* 0x000e700000000800 */
[----:B------:R-:W2:Y:S08]  /*0060*/  S2UR UR4, SR_CTAID.X ;  /* 0x00000000000479c3 */ /* 0x000eb00000002500 */
[----:B------:R-:W3:Y:S01]  /*0070*/  LDC.64 R2, c[0x0][0x390] ;  /* 0x0000e400ff027b82 */ /* 0x000ee20000000a00 */
[----:B-1----:R-:W-:-:S02]  /*0080*/  IMAD R6, R6, UR5, R15 ;  /* 0x0000000506067c24 */ /* 0x002fc4000f8e020f */
[----:B--2---:R-:W-:-:S03]  /*0090*/  IMAD R5, R5, UR4, R12 ;  /* 0x0000000405057c24 */ /* 0x004fc6000f8e020c */
[----:B---3--:R-:W-:-:S04]  /*00a0*/  ISETP.GE.AND P0, PT, R6, R3, PT ;  /* 0x000000030600720c */ /* 0x008fc80003f06270 */
[----:B------:R-:W-:-:S13]  /*00b0*/  ISETP.GE.OR P0, PT, R5, R2, P0 ;  /* 0x000000020500720c */ /* 0x000fda0000706670 */
[----:B0-----:R-:W-:Y:S05]  /*00c0*/  @P0 EXIT ;  /* 0x000000000000094d */ /* 0x001fea0003800000 */
[----:B------:R-:W0:Y:S01]  /*00d0*/  LDCU.128 UR8, c[0x0][0x380] ;  /* 0x00007000ff0877ac */ /* 0x000e220008000c00 */
[----:B------:R-:W-:Y:S01]  /*00e0*/  IMAD R6, R6, R2, RZ ;  /* 0x0000000206067224 */ /* 0x000fe200078e02ff */
[----:B------:R-:W1:Y:S03]  /*00f0*/  LDCU.64 UR4, c[0x0][0x358] ;  /* 0x00006b00ff0477ac */ /* 0x000e660008000a00 */
[----:B------:R-:W-:-:S04]  /*0100*/  IMAD.IADD R14, R5, 0x1, R6 ;  /* 0x00000001050e7824 */ /* 0x000fc800078e0206 */
[----:B------:R-:W-:-:S05]  /*0110*/  IMAD.SHL.U32 R0, R14, 0x4, RZ ;  /* 0x000000040e007824 */ /* 0x000fca00078e00ff */
[----:B0-----:R-:W-:-:S04]  /*0120*/  IADD3 R8, P0, PT, R0, UR8, RZ ;  /* 0x0000000800087c10 */ /* 0x001fc8000ff1e0ff */
[----:B------:R-:W-:-:S05]  /*0130*/  LEA.HI.X.SX32 R9, R0, UR9, 0x1, P0 ;  /* 0x0000000900097c11 */ /* 0x000fca00080f0eff */
[----:B-1----:R-:W2:Y:S04]  /*0140*/  LDG.E.U8 R4, desc[UR4][R8.64] ;  /* 0x0000000408047981 */ /* 0x002ea8000c1e1100 */
[----:B------:R-:W3:Y:S04]  /*0150*/  LDG.E.U8 R7, desc[UR4][R8.64+0x1] ;  /* 0x0000010408077981 */ /* 0x000ee8000c1e1100 */
[----:B------:R-:W4:Y:S01]  /*0160*/  LDG.E.U8 R0, desc[UR4][R8.64+0x2] ;  /* 0x0000020408007981 */ /* 0x000f22000c1e1100 */
[----:B------:R-:W-:Y:S01]  /*0170*/  PRMT R11, R1, 0x3340, R1 ;  /* 0x00003340010b7816 */ /* 0x000fe20000000001 */
[----:B------:R-:W-:Y:S01]  /*0180*/  UMOV UR6, 0x428119 ;  /* 0x0042811900067882 */ /* 0x000fe20000000000 */
[----:B------:R-:W-:-:S04]  /*0190*/  LOP3.LUT R12, R12, 0x1, R15, 0xc8, !PT ;  /* 0x000000010c0c7812 */ /* 0x000fc800078ec80f */
[----:B------:R-:W-:Y:S02]  /*01a0*/  ISETP.NE.U32.AND P0, PT, R12, 0x1, PT ;  /* 0x000000010c00780c */ /* 0x000fe40003f05070 */
[----:B--2---:R-:W-:-:S04]  /*01b0*/  PRMT R10, R4, 0x3340, R1 ;  /* 0x00003340040a7816 */ /* 0x004fc80000000001 */
[----:B------:R-:W-:-:S04]  /*01c0*/  PRMT R10, R10, 0x5410, R11 ;  /* 0x000054100a0a7816 */ /* 0x000fc8000000000b */
[----:B---3--:R-:W-:-:S04]  /*01d0*/  PRMT R13, R7, 0x7604, R10 ;  /* 0x00007604070d7816 */ /* 0x008fc8000000000a */
[----:B----4-:R-:W-:-:S04]  /*01e0*/  PRMT R10, R0, 0x7054, R13 ;  /* 0x00007054000a7816 */ /* 0x010fc8000000000d */
[----:B------:R-:W-:-:S05]  /*01f0*/  PRMT R10, RZ, 0x654, R10 ;  /* 0x00000654ff0a7816 */ /* 0x000fca000000000a */
[----:B------:R-:W-:Y:S01]  /*0200*/  IDP.4A.U8.U8 R11, R10, UR6, RZ ;  /* 0x000000060a0b7c26 */ /* 0x000fe200080000ff */
[----:B------:R-:W-:-:S04]  /*0210*/  IADD3 R10, P1, PT, R14, UR10, RZ ;  /* 0x0000000a0e0a7c10 */ /* 0x000fc8000ff3e0ff */
[----:B------:R-:W-:Y:S02]  /*0220*/  LOP3.LUT R9, R11, 0xffff, RZ, 0xc0, !PT ;  /* 0x0000ffff0b097812 */ /* 0x000fe400078ec0ff */
[----:B------:R-:W-:Y:S02]  /*0230*/  LEA.HI.X.SX32 R11, R14, UR11, 0x1, P1 ;  /* 0x0000000b0e0b7c11 */ /* 0x000fe400088f0eff */
[----:B------:R-:W-:-:S05]  /*0240*/  LEA.HI R9, R9, 0x10, RZ, 0x18 ;  /* 0x0000001009097811 */ /* 0x000fca00078fc0ff */
[----:B------:R0:W-:Y:S01]  /*0250*/  STG.E.U8 desc[UR4][R10.64], R9 ;  /* 0x000000090a007986 */ /* 0x0001e2000c101104 */
[----:B------:R-:W-:Y:S05]  /*0260*/  @!P0 EXIT ;  /* 0x000000000000894d */ /* 0x000fea0003800000 */
[----:B0-----:R-:W-:Y:S01]  /*0270*/  IMAD.MOV.U32 R10, RZ, RZ, 0x70 ;  /* 0x00000070ff0a7424 */ /* 0x001fe200078e00ff */
[----:B------:R-:W-:Y:S01]  /*0280*/  PRMT R8, R0, 0x3340, R0 ;  /* 0x0000334000087816 */ /* 0x000fe20000000000 */
[----:B------:R-:W-:Y:S01]  /*0290*/  IMAD.MOV.U32 R9, RZ, RZ, 0xffb6 ;  /* 0x0000ffb6ff097424 */ /* 0x000fe200078e00ff */
[----:B------:R-:W-:Y:S02]  /*02a0*/  LEA.HI R6, R6, R6, RZ, 0x1 ;  /* 0x0000000606067211 */ /* 0x000fe400078f08ff */
[----:B------:R-:W-:Y:S01]  /*02b0*/  PRMT R7, R10, 0x3340, R7 ;  /* 0x000033400a077816 */ /* 0x000fe20000000007 */
[----:B------:R-:W-:Y:S01]  /*02c0*/  IMAD.MOV.U32 R10, RZ, RZ, -0x5d0012 ;  /* 0xffa2ffeeff0a7424 */ /* 0x000fe200078e00ff */
[----:B------:R-:W-:Y:S02]  /*02d0*/  PRMT R4, R4, 0x5410, R9 ;  /* 0x0000541004047816 */ /* 0x000fe40000000009 */
[----:B------:R-:W-:Y:S01]  /*02e0*/  PRMT R7, R7, 0x5410, R8 ;  /* 0x0000541007077816 */ /* 0x000fe20000000008 */
[----:B------:R-:W-:Y:S01]  /*02f0*/  IDP.2A.LO.U16.U8 R13, R10, R13, RZ ;  /* 0x0000000d0a0d7226 */ /* 0x000fe200000010ff */
[----:B------:R-:W-:-:S03]  /*0300*/  LEA.HI.SX32 R6, R6, R5, 0x1f ;  /* 0x0000000506067211 */ /* 0x000fc600078ffaff */
[----:B------:R-:W-:Y:S02]  /*0310*/  IDP.2A.LO.U16.U8 R7, R4, R7, RZ ;  /* 0x0000000704077226 */ /* 0x000fe400000010ff */
[C---:B------:R-:W-:Y:S02]  /*0320*/  IMAD R13, R0.reuse, 0x70, R13 ;  /* 0x00000070000d7824 */ /* 0x040fe400078e020d */
[----:B------:R-:W-:Y:S02]  /*0330*/  IMAD R7, R0, 0xffda, R7 ;  /* 0x0000ffda00077824 */ /* 0x000fe400078e0207 */
[----:B------:R-:W-:Y:S01]  /*0340*/  IMAD R6, R3, R2, R6 ;  /* 0x0000000203067224 */ /* 0x000fe200078e0206 */
[----:B------:R-:W-:Y:S02]  /*0350*/  LOP3.LUT R0, R13, 0xffff, RZ, 0xc0, !PT ;  /* 0x0000ffff0d007812 */ /* 0x000fe400078ec0ff */
[----:B------:R-:W-:Y:S02]  /*0360*/  LOP3.LUT R4, R7, 0xffff, RZ, 0xc0, !PT ;  /* 0x0000ffff07047812 */ /* 0x000fe400078ec0ff */
[----:B------:R-:W-:-:S02]  /*0370*/  IADD3 R2, P0, PT, R6, UR10, RZ ;  /* 0x0000000a06027c10 */ /* 0x000fc4000ff1e0ff */
[----:B------:R-:W-:Y:S02]  /*0380*/  SHF.R.U32.HI R0, RZ, 0x8, R0 ;  /* 0x00000008ff007819 */ /* 0x000fe40000011600 */
[----:B------:R-:W-:Y:S02]  /*0390*/  SHF.R.U32.HI R4, RZ, 0x8, R4 ;  /* 0x00000008ff047819 */ /* 0x000fe40000011604 */
[----:B------:R-:W-:Y:S02]  /*03a0*/  LEA.HI.X.SX32 R3, R6, UR11, 0x1, P0 ;  /* 0x0000000b06037c11 */ /* 0x000fe400080f0eff */
[----:B------:R-:W-:Y:S02]  /*03b0*/  LOP3.LUT R5, R0, 0x80, RZ, 0x3c, !PT ;  /* 0x0000008000057812 */ /* 0x000fe400078e3cff */
[----:B------:R-:W-:-:S03]  /*03c0*/  LOP3.LUT R7, R4, 0x80, RZ, 0x3c, !PT ;  /* 0x0000008004077812 */ /* 0x000fc600078e3cff */
[----:B------:R-:W-:Y:S04]  /*03d0*/  STG.E.U8 desc[UR4][R2.64+0x1], R5 ;  /* 0x0000010502007986 */ /* 0x000fe8000c101104 */
[----:B------:R-:W-:Y:S01]  /*03e0*/  STG.E.U8 desc[UR4][R2.64], R7 ;  /* 0x0000000702007986 */ /* 0x000fe2000c101104 */
[----:B------:R-:W-:Y:S05]  /*03f0*/  EXIT ;  /* 0x000000000000794d */ /* 0x000fea0003800000 */
.L_x_1:
        /* <DEDUP_REMOVED lines=16> */
.L_x_3:


//--------------------- .nv.shared.reserved.0     --------------------------
	.section	.nv.shared.reserved.0,"aw",@nobits
	.weak		__nv_reservedSMEM_offset_0_alias
	.size		__nv_reservedSMEM_offset_0_alias, 0, 64
	.other		__nv_reservedSMEM_offset_0_alias,@"STO_CUDA_RESERVED_SHARED STV_DEFAULT"
__nv_reservedSMEM_offset_0_alias:
	.zero		0
	.zero		64


//--------------------- .nv.constant0._Z23bgr0_to_nv12_pixel_uintPhS_ii --------------------------
	.section	.nv.constant0._Z23bgr0_to_nv12_pixel_uintPhS_ii,"a",@progbits
	.sectionflags	@""
	.align	4
.nv.constant0._Z23bgr0_to_nv12_pixel_uintPhS_ii:
	.zero		920


//--------------------- .nv.constant0._Z18bgr0_to_nv12_pixelPhS_ii --------------------------
	.section	.nv.constant0._Z18bgr0_to_nv12_pixelPhS_ii,"a",@progbits
	.sectionflags	@""
	.align	4
.nv.constant0._Z18bgr0_to_nv12_pixelPhS_ii:
	.zero		920


//--------------------- SYMBOLS --------------------------

	.type		.nv.reservedSmem.offset0,@object
	.size		.nv.reservedSmem.offset0,0x4
